//
// Generated by NVIDIA NVVM Compiler
//
// Compiler Build ID: CL-36424714
// Cuda compilation tools, release 13.0, V13.0.88
// Based on NVVM 20.0.0
//

.version 9.0
.target sm_100
.address_size 64

	// .globl	_Z8mat_multPiS_S_i

.visible .entry _Z8mat_multPiS_S_i(
	.param .u64 .ptr .align 1 _Z8mat_multPiS_S_i_param_0,
	.param .u64 .ptr .align 1 _Z8mat_multPiS_S_i_param_1,
	.param .u64 .ptr .align 1 _Z8mat_multPiS_S_i_param_2,
	.param .u32 _Z8mat_multPiS_S_i_param_3
)
{
	.reg .pred 	%p<10>;
	.reg .b32 	%r<105>;
	.reg .b64 	%rd<67>;

	ld.param.u64 	%rd14, [_Z8mat_multPiS_S_i_param_0];
	ld.param.u64 	%rd15, [_Z8mat_multPiS_S_i_param_1];
	ld.param.u32 	%r30, [_Z8mat_multPiS_S_i_param_3];
	cvta.to.global.u64 	%rd1, %rd15;
	cvta.to.global.u64 	%rd2, %rd14;
	mov.u32 	%r31, %ctaid.y;
	mov.u32 	%r32, %ntid.y;
	mov.u32 	%r33, %tid.y;
	mad.lo.s32 	%r1, %r31, %r32, %r33;
	mov.u32 	%r34, %ctaid.x;
	mov.u32 	%r35, %ntid.x;
	mov.u32 	%r36, %tid.x;
	mad.lo.s32 	%r2, %r34, %r35, %r36;
	max.s32 	%r37, %r1, %r2;
	setp.ge.s32 	%p1, %r37, %r30;
	@%p1 bra 	$L__BB0_13;
	mul.lo.s32 	%r3, %r30, %r1;
	and.b32  	%r4, %r30, 7;
	setp.lt.u32 	%p2, %r30, 8;
	mov.b32 	%r99, 0;
	mov.u32 	%r104, %r99;
	@%p2 bra 	$L__BB0_4;
	and.b32  	%r99, %r30, 2147483640;
	neg.s32 	%r93, %r99;
	mul.wide.s32 	%rd16, %r30, 4;
	add.s64 	%rd3, %rd1, %rd16;
	shl.b32 	%r7, %r30, 3;
	mul.wide.s32 	%rd17, %r30, 8;
	add.s64 	%rd4, %rd1, %rd17;
	mul.wide.s32 	%rd18, %r30, 12;
	add.s64 	%rd5, %rd1, %rd18;
	mul.wide.s32 	%rd19, %r30, 16;
	add.s64 	%rd6, %rd1, %rd19;
	mul.wide.s32 	%rd20, %r30, 20;
	add.s64 	%rd7, %rd1, %rd20;
	mul.wide.s32 	%rd21, %r30, 24;
	add.s64 	%rd8, %rd1, %rd21;
	mul.wide.s32 	%rd22, %r30, 28;
	add.s64 	%rd9, %rd1, %rd22;
	mul.wide.u32 	%rd23, %r3, 4;
	add.s64 	%rd24, %rd23, %rd2;
	add.s64 	%rd66, %rd24, 16;
	mov.b32 	%r104, 0;
	mov.u32 	%r92, %r2;
$L__BB0_3:
	.pragma "nounroll";
	mul.wide.s32 	%rd25, %r92, 4;
	add.s64 	%rd26, %rd3, %rd25;
	add.s64 	%rd27, %rd4, %rd25;
	add.s64 	%rd28, %rd5, %rd25;
	add.s64 	%rd29, %rd6, %rd25;
	add.s64 	%rd30, %rd7, %rd25;
	add.s64 	%rd31, %rd8, %rd25;
	add.s64 	%rd32, %rd9, %rd25;
	add.s64 	%rd33, %rd1, %rd25;
	ld.global.u32 	%r41, [%rd66+-16];
	ld.global.u32 	%r42, [%rd33];
	mad.lo.s32 	%r43, %r42, %r41, %r104;
	ld.global.u32 	%r44, [%rd66+-12];
	ld.global.u32 	%r45, [%rd26];
	mad.lo.s32 	%r46, %r45, %r44, %r43;
	ld.global.u32 	%r47, [%rd66+-8];
	ld.global.u32 	%r48, [%rd27];
	mad.lo.s32 	%r49, %r48, %r47, %r46;
	ld.global.u32 	%r50, [%rd66+-4];
	ld.global.u32 	%r51, [%rd28];
	mad.lo.s32 	%r52, %r51, %r50, %r49;
	ld.global.u32 	%r53, [%rd66];
	ld.global.u32 	%r54, [%rd29];
	mad.lo.s32 	%r55, %r54, %r53, %r52;
	ld.global.u32 	%r56, [%rd66+4];
	ld.global.u32 	%r57, [%rd30];
	mad.lo.s32 	%r58, %r57, %r56, %r55;
	ld.global.u32 	%r59, [%rd66+8];
	ld.global.u32 	%r60, [%rd31];
	mad.lo.s32 	%r61, %r60, %r59, %r58;
	ld.global.u32 	%r62, [%rd66+12];
	ld.global.u32 	%r63, [%rd32];
	mad.lo.s32 	%r104, %r63, %r62, %r61;
	add.s32 	%r93, %r93, 8;
	add.s32 	%r92, %r92, %r7;
	add.s64 	%rd66, %rd66, 32;
	setp.ne.s32 	%p3, %r93, 0;
	@%p3 bra 	$L__BB0_3;
$L__BB0_4:
	setp.eq.s32 	%p4, %r4, 0;
	@%p4 bra 	$L__BB0_12;
	and.b32  	%r17, %r30, 3;
	setp.lt.u32 	%p5, %r4, 4;
	@%p5 bra 	$L__BB0_7;
	add.s32 	%r65, %r99, %r3;
	mul.wide.u32 	%rd34, %r65, 4;
	add.s64 	%rd35, %rd2, %rd34;
	ld.global.u32 	%r66, [%rd35];
	mad.lo.s32 	%r67, %r99, %r30, %r2;
	mul.wide.s32 	%rd36, %r67, 4;
	add.s64 	%rd37, %rd1, %rd36;
	ld.global.u32 	%r68, [%rd37];
	mad.lo.s32 	%r69, %r68, %r66, %r104;
	cvt.u64.u32 	%rd38, %r3;
	cvt.u64.u32 	%rd39, %r99;
	add.s64 	%rd40, %rd39, %rd38;
	shl.b64 	%rd41, %rd40, 2;
	add.s64 	%rd42, %rd2, %rd41;
	ld.global.u32 	%r70, [%rd42+4];
	mul.wide.s32 	%rd43, %r30, 4;
	add.s64 	%rd44, %rd37, %rd43;
	ld.global.u32 	%r71, [%rd44];
	mad.lo.s32 	%r72, %r71, %r70, %r69;
	ld.global.u32 	%r73, [%rd42+8];
	add.s64 	%rd45, %rd44, %rd43;
	ld.global.u32 	%r74, [%rd45];
	mad.lo.s32 	%r75, %r74, %r73, %r72;
	ld.global.u32 	%r76, [%rd42+12];
	add.s64 	%rd46, %rd45, %rd43;
	ld.global.u32 	%r77, [%rd46];
	mad.lo.s32 	%r104, %r77, %r76, %r75;
	add.s32 	%r99, %r99, 4;
$L__BB0_7:
	setp.eq.s32 	%p6, %r17, 0;
	@%p6 bra 	$L__BB0_12;
	setp.eq.s32 	%p7, %r17, 1;
	@%p7 bra 	$L__BB0_10;
	add.s32 	%r79, %r99, %r3;
	mul.wide.u32 	%rd47, %r79, 4;
	add.s64 	%rd48, %rd2, %rd47;
	ld.global.u32 	%r80, [%rd48];
	mad.lo.s32 	%r81, %r99, %r30, %r2;
	mul.wide.s32 	%rd49, %r81, 4;
	add.s64 	%rd50, %rd1, %rd49;
	ld.global.u32 	%r82, [%rd50];
	mad.lo.s32 	%r83, %r82, %r80, %r104;
	cvt.u64.u32 	%rd51, %r3;
	cvt.u64.u32 	%rd52, %r99;
	add.s64 	%rd53, %rd52, %rd51;
	shl.b64 	%rd54, %rd53, 2;
	add.s64 	%rd55, %rd2, %rd54;
	ld.global.u32 	%r84, [%rd55+4];
	mul.wide.s32 	%rd56, %r30, 4;
	add.s64 	%rd57, %rd50, %rd56;
	ld.global.u32 	%r85, [%rd57];
	mad.lo.s32 	%r104, %r85, %r84, %r83;
	add.s32 	%r99, %r99, 2;
$L__BB0_10:
	and.b32  	%r86, %r30, 1;
	setp.eq.b32 	%p8, %r86, 1;
	not.pred 	%p9, %p8;
	@%p9 bra 	$L__BB0_12;
	add.s32 	%r87, %r99, %r3;
	mul.wide.u32 	%rd58, %r87, 4;
	add.s64 	%rd59, %rd2, %rd58;
	ld.global.u32 	%r88, [%rd59];
	mad.lo.s32 	%r89, %r99, %r30, %r2;
	mul.wide.s32 	%rd60, %r89, 4;
	add.s64 	%rd61, %rd1, %rd60;
	ld.global.u32 	%r90, [%rd61];
	mad.lo.s32 	%r104, %r90, %r88, %r104;
$L__BB0_12:
	ld.param.u64 	%rd65, [_Z8mat_multPiS_S_i_param_2];
	add.s32 	%r91, %r3, %r2;
	cvta.to.global.u64 	%rd62, %rd65;
	mul.wide.s32 	%rd63, %r91, 4;
	add.s64 	%rd64, %rd62, %rd63;
	st.global.u32 	[%rd64], %r104;
$L__BB0_13:
	ret;

}


// ===== COMPILED SASS (sm_100) =====

	.target	sm_100

	.elftype	@"ET_EXEC"


//--------------------- .note.nv.tkinfo           --------------------------
	.section	.note.nv.tkinfo,"",@"SHT_NOTE"
	.sectionflags	@"SHF_NOTE_NV_TKINFO"
	.tkinfo
        /*0018*/ 	.word	0x00000002
        /*0030*/ 	.string	""
        /*0030*/ 	.string	"ptxas"
        /*0030*/ 	.string	"Cuda compilation tools, release 13.0, V13.0.88"
        /*0030*/ 	.string	"Build cuda_13.0.r13.0/compiler.36424714_0"
        /*0030*/ 	.string	"-arch sm_100 -m 64 "



//--------------------- .note.nv.cuinfo           --------------------------
	.section	.note.nv.cuinfo,"",@"SHT_NOTE"
	.sectionflags	@"SHF_NOTE_NV_CUINFO"
        /*0018*/ 	.short	0x0002
        /*001a*/ 	.short	0x0064
        /*001c*/ 	.short	0x0082
	.zero		2


//--------------------- .nv.info                  --------------------------
	.section	.nv.info,"",@"SHT_CUDA_INFO"
	.align	4


	//----- nvinfo : EIATTR_REGCOUNT
	.align		4
        /*0000*/ 	.byte	0x04, 0x2f
        /*0002*/ 	.short	(.L_1 - .L_0)
	.align		4
.L_0:
        /*0004*/ 	.word	index@(_Z8mat_multPiS_S_i)
        /*0008*/ 	.word	0x0000001e


	//----- nvinfo : EIATTR_FRAME_SIZE
	.align		4
.L_1:
        /*000c*/ 	.byte	0x04, 0x11
        /*000e*/ 	.short	(.L_3 - .L_2)
	.align		4
.L_2:
        /*0010*/ 	.word	index@(_Z8mat_multPiS_S_i)
        /*0014*/ 	.word	0x00000000


	//----- nvinfo : EIATTR_MIN_STACK_SIZE
	.align		4
.L_3:
        /*0018*/ 	.byte	0x04, 0x12
        /*001a*/ 	.short	(.L_5 - .L_4)
	.align		4
.L_4:
        /*001c*/ 	.word	index@(_Z8mat_multPiS_S_i)
        /*0020*/ 	.word	0x00000000
.L_5:


//--------------------- .nv.compat                --------------------------
	.section	.nv.compat,"",@"SHT_CUDA_COMPAT_INFO"
	.align	4
        /*0000*/ 	.byte	0x02, 0x09, 0x00, 0x00, 0x02, 0x02, 0x01, 0x00, 0x02, 0x05, 0x05, 0x00, 0x03, 0x07, 0x01, 0x01
        /*0010*/ 	.byte	0x02, 0x03, 0x00, 0x00, 0x02, 0x06, 0x01, 0x00, 0x04, 0x0b, 0x08, 0x00, 0x09, 0x00, 0x00, 0x00
        /*0020*/ 	.byte	0x00, 0x00, 0x00, 0x00


//--------------------- .nv.info._Z8mat_multPiS_S_i --------------------------
	.section	.nv.info._Z8mat_multPiS_S_i,"",@"SHT_CUDA_INFO"
	.sectionflags	@""
	.align	4


	//----- nvinfo : EIATTR_CUDA_API_VERSION
	.align		4
        /*0000*/ 	.byte	0x04, 0x37
        /*0002*/ 	.short	(.L_7 - .L_6)
.L_6:
        /*0004*/ 	.word	0x00000082


	//----- nvinfo : EIATTR_KPARAM_INFO
	.align		4
.L_7:
        /*0008*/ 	.byte	0x04, 0x17
        /*000a*/ 	.short	(.L_9 - .L_8)
.L_8:
        /*000c*/ 	.word	0x00000000
        /*0010*/ 	.short	0x0003
        /*0012*/ 	.short	0x0018
        /*0014*/ 	.byte	0x00, 0xf0, 0x11, 0x00


	//----- nvinfo : EIATTR_KPARAM_INFO
	.align		4
.L_9:
        /*0018*/ 	.byte	0x04, 0x17
        /*001a*/ 	.short	(.L_11 - .L_10)
.L_10:
        /*001c*/ 	.word	0x00000000
        /*0020*/ 	.short	0x0002
        /*0022*/ 	.short	0x0010
        /*0024*/ 	.byte	0x00, 0xf5, 0x21, 0x00


	//----- nvinfo : EIATTR_KPARAM_INFO
	.align		4
.L_11:
        /*0028*/ 	.byte	0x04, 0x17
        /*002a*/ 	.short	(.L_13 - .L_12)
.L_12:
        /*002c*/ 	.word	0x00000000
        /*0030*/ 	.short	0x0001
        /*0032*/ 	.short	0x0008
        /*0034*/ 	.byte	0x00, 0xf5, 0x21, 0x00


	//----- nvinfo : EIATTR_KPARAM_INFO
	.align		4
.L_13:
        /*0038*/ 	.byte	0x04, 0x17
        /*003a*/ 	.short	(.L_15 - .L_14)
.L_14:
        /*003c*/ 	.word	0x00000000
        /*0040*/ 	.short	0x0000
        /*0042*/ 	.short	0x0000
        /*0044*/ 	.byte	0x00, 0xf5, 0x21, 0x00


	//----- nvinfo : EIATTR_SPARSE_MMA_MASK
	.align		4
.L_15:
        /*0048*/ 	.byte	0x03, 0x50
        /*004a*/ 	.short	0x0000


	//----- nvinfo : EIATTR_MAXREG_COUNT
	.align		4
        /*004c*/ 	.byte	0x03, 0x1b
        /*004e*/ 	.short	0x00ff


	//----- nvinfo : EIATTR_MERCURY_ISA_VERSION
	.align		4
        /*0050*/ 	.byte	0x03, 0x5f
        /*0052*/ 	.short	0x0101


	//----- nvinfo : EIATTR_VRC_CTA_INIT_COUNT
	.align		4
        /*0054*/ 	.byte	0x02, 0x4a
	.zero		1
	.zero		1


	//----- nvinfo : EIATTR_EXIT_INSTR_OFFSETS
	.align		4
        /*0058*/ 	.byte	0x04, 0x1c
        /*005a*/ 	.short	(.L_17 - .L_16)


	//   ....[0]....
.L_16:
        /*005c*/ 	.word	0x000000c0


	//   ....[1]....
        /*0060*/ 	.word	0x00000a90


	//----- nvinfo : EIATTR_CBANK_PARAM_SIZE
	.align		4
.L_17:
        /*0064*/ 	.byte	0x03, 0x19
        /*0066*/ 	.short	0x001c


	//----- nvinfo : EIATTR_PARAM_CBANK
	.align		4
        /*0068*/ 	.byte	0x04, 0x0a
        /*006a*/ 	.short	(.L_19 - .L_18)
	.align		4
.L_18:
        /*006c*/ 	.word	index@(.nv.constant0._Z8mat_multPiS_S_i)
        /*0070*/ 	.short	0x0380
        /*0072*/ 	.short	0x001c


	//----- nvinfo : EIATTR_SW_WAR
	.align		4
.L_19:
        /*0074*/ 	.byte	0x04, 0x36
        /*0076*/ 	.short	(.L_21 - .L_20)
.L_20:
        /*0078*/ 	.word	0x00000008
.L_21:


//--------------------- .nv.callgraph             --------------------------
	.section	.nv.callgraph,"",@"SHT_CUDA_CALLGRAPH"
	.align	4
	.sectionentsize	8
	.align		4
        /*0000*/ 	.word	0x00000000
	.align		4
        /*0004*/ 	.word	0xffffffff
	.align		4
        /*0008*/ 	.word	0x00000000
	.align		4
        /*000c*/ 	.word	0xfffffffe
	.align		4
        /*0010*/ 	.word	0x00000000
	.align		4
        /*0014*/ 	.word	0xfffffffd
	.align		4
        /*0018*/ 	.word	0x00000000
	.align		4
        /*001c*/ 	.word	0xfffffffc


//--------------------- .text._Z8mat_multPiS_S_i  --------------------------
	.section	.text._Z8mat_multPiS_S_i,"ax",@progbits
	.align	128
        .global         _Z8mat_multPiS_S_i
        .type           _Z8mat_multPiS_S_i,@function
        .size           _Z8mat_multPiS_S_i,(.L_x_5 - _Z8mat_multPiS_S_i)
        .other          _Z8mat_multPiS_S_i,@"STO_CUDA_ENTRY STV_DEFAULT"
_Z8mat_multPiS_S_i:
.text._Z8mat_multPiS_S_i:
[----:B------:R-:W-:Y:S01]  /*0000*/  LDC R1, c[0x0][0x37c] ;  /* 0x0000df00ff017b82 */ /* 0x000fe20000000800 */
[----:B------:R-:W0:Y:S07]  /*0010*/  S2R R0, SR_TID.Y ;  /* 0x0000000000007919 */ /* 0x000e2e0000002200 */
[----:B------:R-:W0:Y:S01]  /*0020*/  S2UR UR4, SR_CTAID.Y ;  /* 0x00000000000479c3 */ /* 0x000e220000002600 */
[----:B------:R-:W1:Y:S01]  /*0030*/  LDCU UR20, c[0x0][0x398] ;  /* 0x00007300ff1477ac */ /* 0x000e620008000800 */
[----:B------:R-:W2:Y:S06]  /*0040*/  S2R R3, SR_TID.X ;  /* 0x0000000000037919 */ /* 0x000eac0000002100 */
[----:B------:R-:W0:Y:S08]  /*0050*/  LDC R13, c[0x0][0x364] ;  /* 0x0000d900ff0d7b82 */ /* 0x000e300000000800 */
[----:B------:R-:W2:Y:S08]  /*0060*/  S2UR UR5, SR_CTAID.X ;  /* 0x00000000000579c3 */ /* 0x000eb00000002500 */
[----:B------:R-:W2:Y:S01]  /*0070*/  LDC R2, c[0x0][0x360] ;  /* 0x0000d800ff027b82 */ /* 0x000ea20000000800 */
[----:B0-----:R-:W-:-:S02]  /*0080*/  IMAD R13, R13, UR4, R0 ;  /* 0x000000040d0d7c24 */ /* 0x001fc4000f8e0200 */
[----:B--2---:R-:W-:-:S05]  /*0090*/  IMAD R0, R2, UR5, R3 ;  /* 0x0000000502007c24 */ /* 0x004fca000f8e0203 */
[----:B------:R-:W-:-:S04]  /*00a0*/  VIMNMX R2, PT, PT, R13, R0, !PT ;  /* 0x000000000d027248 */ /* 0x000fc80007fe0100 */
[----:B-1----:R-:W-:-:S13]  /*00b0*/  ISETP.GE.AND P0, PT, R2, UR20, PT ;  /* 0x0000001402007c0c */ /* 0x002fda000bf06270 */
[----:B------:R-:W-:Y:S05]  /*00c0*/  @P0 EXIT ;  /* 0x000000000000094d */ /* 0x000fea0003800000 */
[----:B------:R-:W-:Y:S01]  /*00d0*/  UISETP.GE.U32.AND UP0, UPT, UR20, 0x8, UPT ;  /* 0x000000081400788c */ /* 0x000fe2000bf06070 */
[----:B------:R-:W-:Y:S02]  /*00e0*/  HFMA2 R12, -RZ, RZ, 0, 0 ;  /* 0x00000000ff0c7431 */ /* 0x000fe400000001ff */
[----:B------:R-:W-:Y:S01]  /*00f0*/  IMAD R13, R13, UR20, RZ ;  /* 0x000000140d0d7c24 */ /* 0x000fe2000f8e02ff */
[----:B------:R-:W-:Y:S01]  /*0100*/  UMOV UR4, URZ ;  /* 0x000000ff00047c82 */ /* 0x000fe20008000000 */
[----:B------:R-:W0:Y:S04]  /*0110*/  LDCU.64 UR18, c[0x0][0x358] ;  /* 0x00006b00ff1277ac */ /* 0x000e280008000a00 */
[----:B------:R-:W-:Y:S05]  /*0120*/  BRA.U !UP0, `(.L_x_0) ;  /* 0x0000000508047547 */ /* 0x000fea000b800000 */
[----:B------:R-:W1:Y:S01]  /*0130*/  LDCU.128 UR24, c[0x0][0x380] ;  /* 0x00007000ff1877ac */ /* 0x000e620008000c00 */
[----:B------:R-:W-:Y:S02]  /*0140*/  MOV R12, RZ ;  /* 0x000000ff000c7202 */ /* 0x000fe40000000f00 */
[----:B------:R-:W-:Y:S01]  /*0150*/  MOV R14, R0 ;  /* 0x00000000000e7202 */ /* 0x000fe20000000f00 */
[----:B------:R-:W-:-:S04]  /*0160*/  ULOP3.LUT UR4, UR20, 0x7ffffff8, URZ, 0xc0, !UPT ;  /* 0x7ffffff814047892 */ /* 0x000fc8000f8ec0ff */
[----:B------:R-:W-:Y:S01]  /*0170*/  UIADD3 UR5, UPT, UPT, -UR4, URZ, URZ ;  /* 0x000000ff04057290 */ /* 0x000fe2000fffe1ff */
[----:B-1----:R-:W-:Y:S01]  /*0180*/  MOV R2, UR24 ;  /* 0x0000001800027c02 */ /* 0x002fe20008000f00 */
[----:B------:R-:W-:Y:S01]  /*0190*/  UIMAD.WIDE UR6, UR20, 0x8, UR26 ;  /* 0x00000008140678a5 */ /* 0x000fe2000f8e021a */
[----:B------:R-:W-:Y:S01]  /*01a0*/  MOV R3, UR25 ;  /* 0x0000001900037c02 */ /* 0x000fe20008000f00 */
[----:B------:R-:W-:Y:S02]  /*01b0*/  UIMAD.WIDE UR8, UR20, 0xc, UR26 ;  /* 0x0000000c140878a5 */ /* 0x000fe4000f8e021a */
[----:B------:R-:W-:Y:S01]  /*01c0*/  UIMAD.WIDE UR10, UR20, 0x10, UR26 ;  /* 0x00000010140a78a5 */ /* 0x000fe2000f8e021a */
[----:B------:R-:W-:Y:S01]  /*01d0*/  IMAD.WIDE.U32 R2, R13, 0x4, R2 ;  /* 0x000000040d027825 */ /* 0x000fe200078e0002 */
[----:B------:R-:W-:Y:S02]  /*01e0*/  UIMAD.WIDE UR12, UR20, 0x14, UR26 ;  /* 0x00000014140c78a5 */ /* 0x000fe4000f8e021a */
[----:B------:R-:W-:Y:S01]  /*01f0*/  UIMAD.WIDE UR14, UR20, 0x18, UR26 ;  /* 0x00000018140e78a5 */ /* 0x000fe2000f8e021a */
[----:B------:R-:W-:Y:S01]  /*0200*/  IADD3 R2, P0, PT, R2, 0x10, RZ ;  /* 0x0000001002027810 */ /* 0x000fe20007f1e0ff */
[----:B------:R-:W-:-:S03]  /*0210*/  UIMAD.WIDE UR16, UR20, 0x1c, UR26 ;  /* 0x0000001c141078a5 */ /* 0x000fc6000f8e021a */
[----:B------:R-:W-:-:S09]  /*0220*/  IADD3.X R3, PT, PT, RZ, R3, RZ, P0, !PT ;  /* 0x00000003ff037210 */ /* 0x000fd200007fe4ff */
.L_x_1:
[----:B------:R-:W-:Y:S01]  /*0230*/  UIMAD.WIDE UR22, UR20, 0x4, UR26 ;  /* 0x00000004141678a5 */ /* 0x000fe2000f8e021a */
[----:B------:R-:W-:Y:S02]  /*0240*/  IMAD.MOV.U32 R23, RZ, RZ, 0x4 ;  /* 0x00000004ff177424 */ /* 0x000fe400078e00ff */
[----:B------:R-:W-:Y:S01]  /*0250*/  HFMA2 R11, -RZ, RZ, 0, 2.384185791015625e-07 ;  /* 0x00000004ff0b7431 */ /* 0x000fe200000001ff */
[----:B------:R-:W-:Y:S01]  /*0260*/  MOV R25, 0x4 ;  /* 0x0000000400197802 */ /* 0x000fe20000000f00 */
[----:B0-----:R-:W2:Y:S01]  /*0270*/  LDG.E R21, desc[UR18][R2.64+-0x10] ;  /* 0xfffff01202157981 */ /* 0x001ea2000c1e1900 */
[C---:B------:R-:W-:Y:S01]  /*0280*/  IMAD.WIDE R22, R14.reuse, R23, UR26 ;  /* 0x0000001a0e167e25 */ /* 0x040fe2000f8e0217 */
[----:B------:R-:W-:Y:S02]  /*0290*/  MOV R8, UR22 ;  /* 0x0000001600087c02 */ /* 0x000fe40008000f00 */
[----:B------:R-:W-:Y:S01]  /*02a0*/  MOV R9, UR23 ;  /* 0x0000001700097c02 */ /* 0x000fe20008000f00 */
[----:B------:R-:W3:Y:S02]  /*02b0*/  LDG.E R19, desc[UR18][R2.64+-0xc] ;  /* 0xfffff41202137981 */ /* 0x000ee4000c1e1900 */
[----:B------:R-:W-:-:S02]  /*02c0*/  IMAD.WIDE R8, R14, 0x4, R8 ;  /* 0x000000040e087825 */ /* 0x000fc400078e0208 */
[----:B------:R-:W2:Y:S01]  /*02d0*/  LDG.E R22, desc[UR18][R22.64] ;  /* 0x0000001216167981 */ /* 0x000ea2000c1e1900 */
[----:B------:R-:W-:Y:S01]  /*02e0*/  MOV R5, 0x4 ;  /* 0x0000000400057802 */ /* 0x000fe20000000f00 */
[C---:B------:R-:W-:Y:S02]  /*02f0*/  IMAD.WIDE R24, R14.reuse, R25, UR6 ;  /* 0x000000060e187e25 */ /* 0x040fe4000f8e0219 */
[----:B------:R0:W3:Y:S02]  /*0300*/  LDG.E R20, desc[UR18][R8.64] ;  /* 0x0000001208147981 */ /* 0x0000e4000c1e1900 */
[----:B------:R-:W-:Y:S02]  /*0310*/  IMAD.WIDE R10, R14, R11, UR8 ;  /* 0x000000080e0a7e25 */ /* 0x000fe4000f8e020b */
[----:B------:R-:W4:Y:S04]  /*0320*/  LDG.E R18, desc[UR18][R24.64] ;  /* 0x0000001218127981 */ /* 0x000f28000c1e1900 */
[----:B------:R-:W4:Y:S01]  /*0330*/  LDG.E R17, desc[UR18][R2.64+-0x8] ;  /* 0xfffff81202117981 */ /* 0x000f22000c1e1900 */
[----:B0-----:R-:W-:-:S02]  /*0340*/  HFMA2 R9, -RZ, RZ, 0, 2.384185791015625e-07 ;  /* 0x00000004ff097431 */ /* 0x001fc400000001ff */
[----:B------:R-:W-:Y:S01]  /*0350*/  IMAD.MOV.U32 R7, RZ, RZ, 0x4 ;  /* 0x00000004ff077424 */ /* 0x000fe200078e00ff */
[----:B------:R0:W5:Y:S01]  /*0360*/  LDG.E R16, desc[UR18][R10.64] ;  /* 0x000000120a107981 */ /* 0x000162000c1e1900 */
[----:B------:R-:W-:-:S03]  /*0370*/  IMAD.WIDE R4, R14, R5, UR10 ;  /* 0x0000000a0e047e25 */ /* 0x000fc6000f8e0205 */
[----:B------:R-:W5:Y:S01]  /*0380*/  LDG.E R15, desc[UR18][R2.64+-0x4] ;  /* 0xfffffc12020f7981 */ /* 0x000f62000c1e1900 */
[C---:B------:R-:W-:Y:S01]  /*0390*/  IMAD.WIDE R6, R14.reuse, R7, UR12 ;  /* 0x0000000c0e067e25 */ /* 0x040fe2000f8e0207 */
[----:B------:R-:W-:Y:S02]  /*03a0*/  MOV R27, 0x4 ;  /* 0x00000004001b7802 */ /* 0x000fe40000000f00 */
[----:B------:R1:W5:Y:S01]  /*03b0*/  LDG.E R4, desc[UR18][R4.64] ;  /* 0x0000001204047981 */ /* 0x000362000c1e1900 */
[----:B------:R-:W-:-:S03]  /*03c0*/  IMAD.WIDE R8, R14, R9, UR14 ;  /* 0x0000000e0e087e25 */ /* 0x000fc6000f8e0209 */
[----:B------:R-:W5:Y:S01]  /*03d0*/  LDG.E R23, desc[UR18][R2.64] ;  /* 0x0000001202177981 */ /* 0x000f62000c1e1900 */
[----:B0-----:R-:W-:-:S03]  /*03e0*/  IMAD.WIDE R10, R14, R27, UR16 ;  /* 0x000000100e0a7e25 */ /* 0x001fc6000f8e021b */
[----:B------:R-:W5:Y:S04]  /*03f0*/  LDG.E R7, desc[UR18][R6.64] ;  /* 0x0000001206077981 */ /* 0x000f68000c1e1900 */
[----:B------:R-:W5:Y:S04]  /*0400*/  LDG.E R24, desc[UR18][R2.64+0x4] ;  /* 0x0000041202187981 */ /* 0x000f68000c1e1900 */
[----:B------:R-:W5:Y:S04]  /*0410*/  LDG.E R8, desc[UR18][R8.64] ;  /* 0x0000001208087981 */ /* 0x000f68000c1e1900 */
[----:B------:R-:W5:Y:S04]  /*0420*/  LDG.E R25, desc[UR18][R2.64+0x8] ;  /* 0x0000081202197981 */ /* 0x000f68000c1e1900 */
[----:B------:R-:W5:Y:S04]  /*0430*/  LDG.E R10, desc[UR18][R10.64] ;  /* 0x000000120a0a7981 */ /* 0x000f68000c1e1900 */
[----:B------:R0:W5:Y:S01]  /*0440*/  LDG.E R27, desc[UR18][R2.64+0xc] ;  /* 0x00000c12021b7981 */ /* 0x000162000c1e1900 */
[----:B------:R-:W-:-:S04]  /*0450*/  UIADD3 UR5, UPT, UPT, UR5, 0x8, URZ ;  /* 0x0000000805057890 */ /* 0x000fc8000fffe0ff */
[----:B------:R-:W-:Y:S01]  /*0460*/  UISETP.NE.AND UP0, UPT, UR5, URZ, UPT ;  /* 0x000000ff0500728c */ /* 0x000fe2000bf05270 */
[----:B-1----:R-:W-:Y:S02]  /*0470*/  MOV R5, UR20 ;  /* 0x0000001400057c02 */ /* 0x002fe40008000f00 */
[----:B0-----:R-:W-:Y:S02]  /*0480*/  IADD3 R2, P0, PT, R2, 0x20, RZ ;  /* 0x0000002002027810 */ /* 0x001fe40007f1e0ff */
[----:B------:R-:W-:Y:S02]  /*0490*/  LEA R14, R5, R14, 0x3 ;  /* 0x0000000e050e7211 */ /* 0x000fe400078e18ff */
[----:B------:R-:W-:Y:S01]  /*04a0*/  IADD3.X R3, PT, PT, RZ, R3, RZ, P0, !PT ;  /* 0x00000003ff037210 */ /* 0x000fe200007fe4ff */
[----:B--2---:R-:W-:-:S04]  /*04b0*/  IMAD R21, R21, R22, R12 ;  /* 0x0000001615157224 */ /* 0x004fc800078e020c */
[----:B---3--:R-:W-:-:S04]  /*04c0*/  IMAD R19, R19, R20, R21 ;  /* 0x0000001413137224 */ /* 0x008fc800078e0215 */
[----:B----4-:R-:W-:-:S04]  /*04d0*/  IMAD R17, R17, R18, R19 ;  /* 0x0000001211117224 */ /* 0x010fc800078e0213 */
[----:B-----5:R-:W-:-:S04]  /*04e0*/  IMAD R15, R15, R16, R17 ;  /* 0x000000100f0f7224 */ /* 0x020fc800078e0211 */
[----:B------:R-:W-:-:S04]  /*04f0*/  IMAD R4, R23, R4, R15 ;  /* 0x0000000417047224 */ /* 0x000fc800078e020f */
[----:B------:R-:W-:-:S04]  /*0500*/  IMAD R4, R24, R7, R4 ;  /* 0x0000000718047224 */ /* 0x000fc800078e0204 */
[----:B------:R-:W-:-:S04]  /*0510*/  IMAD R4, R25, R8, R4 ;  /* 0x0000000819047224 */ /* 0x000fc800078e0204 */
[----:B------:R-:W-:Y:S01]  /*0520*/  IMAD R12, R27, R10, R4 ;  /* 0x0000000a1b0c7224 */ /* 0x000fe200078e0204 */
[----:B------:R-:W-:Y:S06]  /*0530*/  BRA.U UP0, `(.L_x_1) ;  /* 0xfffffffd003c7547 */ /* 0x000fec000b83ffff */
.L_x_0:
[----:B------:R-:W-:-:S04]  /*0540*/  ULOP3.LUT UR6, UR20, 0x7, URZ, 0xc0, !UPT ;  /* 0x0000000714067892 */ /* 0x000fc8000f8ec0ff */
[----:B------:R-:W-:-:S09]  /*0550*/  UISETP.NE.AND UP0, UPT, UR6, URZ, UPT ;  /* 0x000000ff0600728c */ /* 0x000fd2000bf05270 */
[----:B------:R-:W-:Y:S05]  /*0560*/  BRA.U !UP0, `(.L_x_2) ;  /* 0x0000000508387547 */ /* 0x000fea000b800000 */
[----:B------:R-:W-:Y:S02]  /*0570*/  UISETP.GE.U32.AND UP0, UPT, UR6, 0x4, UPT ;  /* 0x000000040600788c */ /* 0x000fe4000bf06070 */
[----:B------:R-:W-:-:S04]  /*0580*/  ULOP3.LUT UR5, UR20, 0x3, URZ, 0xc0, !UPT ;  /* 0x0000000314057892 */ /* 0x000fc8000f8ec0ff */
[----:B------:R-:W-:-:S03]  /*0590*/  UISETP.NE.AND UP1, UPT, UR5, URZ, UPT ;  /* 0x000000ff0500728c */ /* 0x000fc6000bf25270 */
[----:B------:R-:W-:Y:S08]  /*05a0*/  BRA.U !UP0, `(.L_x_3) ;  /* 0x00000001087c7547 */ /* 0x000ff0000b800000 */
[----:B------:R-:W1:Y:S01]  /*05b0*/  LDC.64 R6, c[0x0][0x388] ;  /* 0x0000e200ff067b82 */ /* 0x000e620000000a00 */
[----:B------:R-:W2:Y:S01]  /*05c0*/  LDCU.64 UR6, c[0x0][0x380] ;  /* 0x00007000ff0677ac */ /* 0x000ea20008000a00 */
[----:B------:R-:W-:Y:S01]  /*05d0*/  IMAD.U32 R9, RZ, RZ, UR4 ;  /* 0x00000004ff097e24 */ /* 0x000fe2000f8e00ff */
[C---:B------:R-:W-:Y:S02]  /*05e0*/  IADD3 R3, PT, PT, R13.reuse, UR4, RZ ;  /* 0x000000040d037c10 */ /* 0x040fe4000fffe0ff */
[----:B------:R-:W-:Y:S01]  /*05f0*/  IADD3 R10, P0, PT, R13, UR4, RZ ;  /* 0x000000040d0a7c10 */ /* 0x000fe2000ff1e0ff */
[----:B------:R-:W-:Y:S01]  /*0600*/  IMAD R9, R9, UR20, R0 ;  /* 0x0000001409097c24 */ /* 0x000fe2000f8e0200 */
[----:B------:R-:W-:Y:S01]  /*0610*/  MOV R11, UR20 ;  /* 0x00000014000b7c02 */ /* 0x000fe20008000f00 */
[----:B------:R-:W3:Y:S01]  /*0620*/  LDC.64 R4, c[0x0][0x380] ;  /* 0x0000e000ff047b82 */ /* 0x000ee20000000a00 */
[----:B------:R-:W-:Y:S01]  /*0630*/  MOV R15, UR20 ;  /* 0x00000014000f7c02 */ /* 0x000fe20008000f00 */
[----:B-1----:R-:W-:Y:S01]  /*0640*/  IMAD.WIDE R6, R9, 0x4, R6 ;  /* 0x0000000409067825 */ /* 0x002fe200078e0206 */
[----:B------:R-:W-:-:S05]  /*0650*/  MOV R9, UR20 ;  /* 0x0000001400097c02 */ /* 0x000fca0008000f00 */
[----:B------:R-:W-:Y:S02]  /*0660*/  IMAD.WIDE R8, R9, 0x4, R6 ;  /* 0x0000000409087825 */ /* 0x000fe400078e0206 */
[----:B0-----:R-:W4:Y:S02]  /*0670*/  LDG.E R6, desc[UR18][R6.64] ;  /* 0x0000001206067981 */ /* 0x001f24000c1e1900 */
[----:B---3--:R-:W-:Y:S01]  /*0680*/  IMAD.WIDE.U32 R4, R3, 0x4, R4 ;  /* 0x0000000403047825 */ /* 0x008fe200078e0004 */
[----:B------:R-:W-:Y:S01]  /*0690*/  IADD3.X R3, PT, PT, RZ, RZ, RZ, P0, !PT ;  /* 0x000000ffff037210 */ /* 0x000fe200007fe4ff */
[----:B------:R-:W3:Y:S01]  /*06a0*/  LDG.E R17, desc[UR18][R8.64] ;  /* 0x0000001208117981 */ /* 0x000ee2000c1e1900 */
[----:B--2---:R-:W-:-:S03]  /*06b0*/  LEA R2, P0, R10, UR6, 0x2 ;  /* 0x000000060a027c11 */ /* 0x004fc6000f8010ff */
[----:B------:R-:W4:Y:S01]  /*06c0*/  LDG.E R5, desc[UR18][R4.64] ;  /* 0x0000001204057981 */ /* 0x000f22000c1e1900 */
[----:B------:R-:W-:Y:S01]  /*06d0*/  LEA.HI.X R3, R10, UR7, R3, 0x2, P0 ;  /* 0x000000070a037c11 */ /* 0x000fe200080f1403 */
[----:B------:R-:W-:-:S04]  /*06e0*/  IMAD.WIDE R10, R11, 0x4, R8 ;  /* 0x000000040b0a7825 */ /* 0x000fc800078e0208 */
[----:B------:R-:W3:Y:S01]  /*06f0*/  LDG.E R16, desc[UR18][R2.64+0x4] ;  /* 0x0000041202107981 */ /* 0x000ee2000c1e1900 */
[----:B------:R-:W-:-:S03]  /*0700*/  IMAD.WIDE R14, R15, 0x4, R10 ;  /* 0x000000040f0e7825 */ /* 0x000fc600078e020a */
[----:B------:R-:W2:Y:S04]  /*0710*/  LDG.E R19, desc[UR18][R10.64] ;  /* 0x000000120a137981 */ /* 0x000ea8000c1e1900 */
[----:B------:R-:W2:Y:S04]  /*0720*/  LDG.E R18, desc[UR18][R2.64+0x8] ;  /* 0x0000081202127981 */ /* 0x000ea8000c1e1900 */
[----:B------:R-:W5:Y:S04]  /*0730*/  LDG.E R20, desc[UR18][R2.64+0xc] ;  /* 0x00000c1202147981 */ /* 0x000f68000c1e1900 */
[----:B------:R-:W5:Y:S01]  /*0740*/  LDG.E R14, desc[UR18][R14.64] ;  /* 0x000000120e0e7981 */ /* 0x000f62000c1e1900 */
[----:B------:R-:W-:Y:S01]  /*0750*/  UIADD3 UR4, UPT, UPT, UR4, 0x4, URZ ;  /* 0x0000000404047890 */ /* 0x000fe2000fffe0ff */
[----:B----4-:R-:W-:-:S04]  /*0760*/  IMAD R5, R5, R6, R12 ;  /* 0x0000000605057224 */ /* 0x010fc800078e020c */
[----:B---3--:R-:W-:-:S04]  /*0770*/  IMAD R5, R16, R17, R5 ;  /* 0x0000001110057224 */ /* 0x008fc800078e0205 */
[----:B--2---:R-:W-:-:S04]  /*0780*/  IMAD R5, R18, R19, R5 ;  /* 0x0000001312057224 */ /* 0x004fc800078e0205 */
[----:B-----5:R-:W-:-:S07]  /*0790*/  IMAD R12, R20, R14, R5 ;  /* 0x0000000e140c7224 */ /* 0x020fce00078e0205 */
.L_x_3:
[----:B------:R-:W-:Y:S05]  /*07a0*/  BRA.U !UP1, `(.L_x_2) ;  /* 0x0000000109a87547 */ /* 0x000fea000b800000 */
[----:B------:R-:W-:Y:S01]  /*07b0*/  UISETP.NE.AND UP0, UPT, UR5, 0x1, UPT ;  /* 0x000000010500788c */ /* 0x000fe2000bf05270 */
[----:B------:R-:W-:Y:S01]  /*07c0*/  MOV R7, UR4 ;  /* 0x0000000400077c02 */ /* 0x000fe20008000f00 */
[----:B------:R-:W-:Y:S02]  /*07d0*/  ULOP3.LUT UR5, UR20, 0x1, URZ, 0xc0, !UPT ;  /* 0x0000000114057892 */ /* 0x000fe4000f8ec0ff */
[----:B------:R-:W-:Y:S02]  /*07e0*/  MOV R15, UR20 ;  /* 0x00000014000f7c02 */ /* 0x000fe40008000f00 */
[----:B------:R-:W-:Y:S01]  /*07f0*/  UISETP.NE.U32.AND UP1, UPT, UR5, 0x1, UPT ;  /* 0x000000010500788c */ /* 0x000fe2000bf25070 */
[----:B------:R-:W-:-:S04]  /*0800*/  PLOP3.LUT P1, PT, PT, PT, UP0, 0x80, 0x8 ;  /* 0x000000000008781c */ /* 0x000fc80003f2f008 */
[----:B------:R-:W1:Y:S01]  /*0810*/  @UP0 LDCU.128 UR8, c[0x0][0x380] ;  /* 0x00007000ff0807ac */ /* 0x000e620008000c00 */
[----:B------:R-:W-:Y:S01]  /*0820*/  PLOP3.LUT P0, PT, PT, PT, UP1, 0x80, 0x8 ;  /* 0x000000000008781c */ /* 0x000fe20003f0f018 */
[----:B------:R-:W2:Y:S04]  /*0830*/  @UP0 LDCU.64 UR6, c[0x0][0x380] ;  /* 0x00007000ff0607ac */ /* 0x000ea80008000a00 */
[----:B------:R-:W3:Y:S03]  /*0840*/  @!UP1 LDCU.128 UR12, c[0x0][0x380] ;  /* 0x00007000ff0c97ac */ /* 0x000ee60008000c00 */
[C---:B------:R-:W-:Y:S02]  /*0850*/  @P1 IADD3 R3, PT, PT, R13.reuse, UR4, RZ ;  /* 0x000000040d031c10 */ /* 0x040fe4000fffe0ff */
[----:B------:R-:W-:Y:S01]  /*0860*/  @P1 IADD3 R6, P2, PT, R13, UR4, RZ ;  /* 0x000000040d061c10 */ /* 0x000fe2000ff5e0ff */
[----:B------:R-:W-:Y:S01]  /*0870*/  @UP0 UIADD3 UR4, UPT, UPT, UR4, 0x2, URZ ;  /* 0x0000000204040890 */ /* 0x000fe2000fffe0ff */
[----:B-1----:R-:W-:Y:S01]  /*0880*/  MOV R11, UR9 ;  /* 0x00000009000b7c02 */ /* 0x002fe20008000f00 */
[----:B------:R-:W-:Y:S01]  /*0890*/  IMAD.U32 R10, RZ, RZ, UR8 ;  /* 0x00000008ff0a7e24 */ /* 0x000fe2000f8e00ff */
[----:B------:R-:W-:-:S02]  /*08a0*/  MOV R4, UR10 ;  /* 0x0000000a00047c02 */ /* 0x000fc40008000f00 */
[----:B------:R-:W-:Y:S01]  /*08b0*/  MOV R5, UR11 ;  /* 0x0000000b00057c02 */ /* 0x000fe20008000f00 */
[----:B------:R-:W-:-:S04]  /*08c0*/  @P1 IMAD.WIDE.U32 R10, R3, 0x4, R10 ;  /* 0x00000004030a1825 */ /* 0x000fc800078e000a */
[----:B------:R-:W-:Y:S01]  /*08d0*/  @P1 IMAD R3, R7, UR20, R0 ;  /* 0x0000001407031c24 */ /* 0x000fe2000f8e0200 */
[----:B------:R-:W-:Y:S01]  /*08e0*/  @P1 IADD3.X R7, PT, PT, RZ, RZ, RZ, P2, !PT ;  /* 0x000000ffff071210 */ /* 0x000fe200017fe4ff */
[----:B------:R-:W-:Y:S01]  /*08f0*/  IMAD.U32 R19, RZ, RZ, UR4 ;  /* 0x00000004ff137e24 */ /* 0x000fe2000f8e00ff */
[C---:B--2---:R-:W-:Y:S01]  /*0900*/  @P1 LEA R2, P2, R6.reuse, UR6, 0x2 ;  /* 0x0000000606021c11 */ /* 0x044fe2000f8410ff */
[----:B------:R-:W-:Y:S01]  /*0910*/  @P1 IMAD.WIDE R4, R3, 0x4, R4 ;  /* 0x0000000403041825 */ /* 0x000fe200078e0204 */
[----:B------:R-:W-:Y:S01]  /*0920*/  @!P0 IADD3 R17, PT, PT, R13, UR4, RZ ;  /* 0x000000040d118c10 */ /* 0x000fe2000fffe0ff */
[----:B0-----:R-:W2:Y:S01]  /*0930*/  @P1 LDG.E R11, desc[UR18][R10.64] ;  /* 0x000000120a0b1981 */ /* 0x001ea2000c1e1900 */
[----:B------:R-:W-:Y:S01]  /*0940*/  @P1 LEA.HI.X R3, R6, UR7, R7, 0x2, P2 ;  /* 0x0000000706031c11 */ /* 0x000fe200090f1407 */
[----:B------:R-:W-:Y:S01]  /*0950*/  @!P0 IMAD R19, R19, UR20, R0 ;  /* 0x0000001413138c24 */ /* 0x000fe2000f8e0200 */
[----:B---3--:R-:W-:Y:S01]  /*0960*/  MOV R6, UR12 ;  /* 0x0000000c00067c02 */ /* 0x008fe20008000f00 */
[----:B------:R-:W-:Y:S01]  /*0970*/  @P1 IMAD.WIDE R14, R15, 0x4, R4 ;  /* 0x000000040f0e1825 */ /* 0x000fe200078e0204 */
[----:B------:R-:W-:Y:S01]  /*0980*/  MOV R7, UR13 ;  /* 0x0000000d00077c02 */ /* 0x000fe20008000f00 */
[----:B------:R-:W2:Y:S01]  /*0990*/  @P1 LDG.E R4, desc[UR18][R4.64] ;  /* 0x0000001204041981 */ /* 0x000ea2000c1e1900 */
[----:B------:R-:W-:-:S02]  /*09a0*/  MOV R8, UR14 ;  /* 0x0000000e00087c02 */ /* 0x000fc40008000f00 */
[----:B------:R-:W-:Y:S01]  /*09b0*/  MOV R9, UR15 ;  /* 0x0000000f00097c02 */ /* 0x000fe20008000f00 */
[----:B------:R-:W-:Y:S01]  /*09c0*/  @!P0 IMAD.WIDE.U32 R6, R17, 0x4, R6 ;  /* 0x0000000411068825 */ /* 0x000fe200078e0006 */
[----:B------:R-:W3:Y:S03]  /*09d0*/  @P1 LDG.E R14, desc[UR18][R14.64] ;  /* 0x000000120e0e1981 */ /* 0x000ee6000c1e1900 */
[----:B------:R-:W-:Y:S01]  /*09e0*/  @!P0 IMAD.WIDE R8, R19, 0x4, R8 ;  /* 0x0000000413088825 */ /* 0x000fe200078e0208 */
[----:B------:R-:W3:Y:S04]  /*09f0*/  @P1 LDG.E R2, desc[UR18][R2.64+0x4] ;  /* 0x0000041202021981 */ /* 0x000ee8000c1e1900 */
[----:B------:R-:W4:Y:S04]  /*0a00*/  @!P0 LDG.E R7, desc[UR18][R6.64] ;  /* 0x0000001206078981 */ /* 0x000f28000c1e1900 */
[----:B------:R-:W4:Y:S01]  /*0a10*/  @!P0 LDG.E R8, desc[UR18][R8.64] ;  /* 0x0000001208088981 */ /* 0x000f22000c1e1900 */
[----:B--2---:R-:W-:-:S04]  /*0a20*/  @P1 IMAD R11, R11, R4, R12 ;  /* 0x000000040b0b1224 */ /* 0x004fc800078e020c */
[----:B---3--:R-:W-:-:S04]  /*0a30*/  @P1 IMAD R12, R2, R14, R11 ;  /* 0x0000000e020c1224 */ /* 0x008fc800078e020b */
[----:B----4-:R-:W-:-:S07]  /*0a40*/  @!P0 IMAD R12, R7, R8, R12 ;  /* 0x00000008070c8224 */ /* 0x010fce00078e020c */
.L_x_2:
[----:B------:R-:W1:Y:S01]  /*0a50*/  LDC.64 R2, c[0x0][0x390] ;  /* 0x0000e400ff027b82 */ /* 0x000e620000000a00 */
[----:B------:R-:W-:-:S05]  /*0a60*/  IADD3 R13, PT, PT, R0, R13, RZ ;  /* 0x0000000d000d7210 */ /* 0x000fca0007ffe0ff */
[----:B-1----:R-:W-:-:S05]  /*0a70*/  IMAD.WIDE R2, R13, 0x4, R2 ;  /* 0x000000040d027825 */ /* 0x002fca00078e0202 */
[----:B0-----:R-:W-:Y:S01]  /*0a80*/  STG.E desc[UR18][R2.64], R12 ;  /* 0x0000000c02007986 */ /* 0x001fe2000c101912 */
[----:B------:R-:W-:Y:S05]  /*0a90*/  EXIT ;  /* 0x000000000000794d */ /* 0x000fea0003800000 */
.L_x_4:
[----:B------:R-:W-:-:S00]  /*0aa0*/  BRA `(.L_x_4) ;  /* 0xfffffffc00fc7947 */ /* 0x000fc0000383ffff */
[----:B------:R-:W-:-:S00]  /*0ab0*/  NOP ;  /* 0x0000000000007918 */ /* 0x000fc00000000000 */
        /* <DEDUP_REMOVED lines=12> */
.L_x_5:


//--------------------- .nv.shared.reserved.0     --------------------------
	.section	.nv.shared.reserved.0,"aw",@nobits
	.weak		__nv_reservedSMEM_offset_0_alias
	.size		__nv_reservedSMEM_offset_0_alias, 0, 64
	.other		__nv_reservedSMEM_offset_0_alias,@"STO_CUDA_RESERVED_SHARED STV_DEFAULT"
__nv_reservedSMEM_offset_0_alias:
	.zero		0
	.zero		64


//--------------------- .nv.constant0._Z8mat_multPiS_S_i --------------------------
	.section	.nv.constant0._Z8mat_multPiS_S_i,"a",@progbits
	.sectionflags	@""
	.align	4
.nv.constant0._Z8mat_multPiS_S_i:
	.zero		924


//--------------------- SYMBOLS --------------------------

	.type		.nv.reservedSmem.offset0,@object
	.size		.nv.reservedSmem.offset0,0x4
